//
// Generated by NVIDIA NVVM Compiler
//
// Compiler Build ID: CL-36424714
// Cuda compilation tools, release 13.0, V13.0.88
// Based on NVVM 20.0.0
//

.version 9.0
.target sm_100
.address_size 64

	// .globl	_Z14branchAndBoundiiPiS_S_PdS0_
.extern .func  (.param .b32 func_retval0) vprintf
(
	.param .b64 vprintf_param_0,
	.param .b64 vprintf_param_1
)
;
.global .align 4 .b8 precalc_xorwow_matrix[102400];
.global .align 4 .b8 precalc_xorwow_offset_matrix[102400];
.global .align 4 .b8 mrg32k3aM1[2304];
.global .align 4 .b8 mrg32k3aM2[2304];
.global .align 4 .b8 mrg32k3aM1SubSeq[2016];
.global .align 4 .b8 mrg32k3aM2SubSeq[2016];
.global .align 4 .b8 mrg32k3aM1Seq[2304];
.global .align 4 .b8 mrg32k3aM2Seq[2304];
.const .align 8 .b8 __cr_lgamma_table[72];
// _ZZ14branchAndBoundiiPiS_S_PdS0_E6length has been demoted
// _ZZ14branchAndBoundiiPiS_S_PdS0_E11otherLength has been demoted
// _ZZ14branchAndBoundiiPiS_S_PdS0_E4done has been demoted
// _ZZ14branchAndBoundiiPiS_S_PdS0_E9tableList has been demoted
// _ZZ14branchAndBoundiiPiS_S_PdS0_E14othertableList has been demoted
// _ZZ14branchAndBoundiiPiS_S_PdS0_E5index has been demoted
// _ZZ14branchAndBoundiiPiS_S_PdS0_E6stride has been demoted
.global .align 1 .b8 $str[24] = {84, 104, 114, 101, 97, 100, 32, 48, 32, 100, 111, 110, 101, 32, 99, 111, 112, 121, 105, 110, 103, 46, 10};

.visible .entry _Z14branchAndBoundiiPiS_S_PdS0_(
	.param .u32 _Z14branchAndBoundiiPiS_S_PdS0__param_0,
	.param .u32 _Z14branchAndBoundiiPiS_S_PdS0__param_1,
	.param .u64 .ptr .align 1 _Z14branchAndBoundiiPiS_S_PdS0__param_2,
	.param .u64 .ptr .align 1 _Z14branchAndBoundiiPiS_S_PdS0__param_3,
	.param .u64 .ptr .align 1 _Z14branchAndBoundiiPiS_S_PdS0__param_4,
	.param .u64 .ptr .align 1 _Z14branchAndBoundiiPiS_S_PdS0__param_5,
	.param .u64 .ptr .align 1 _Z14branchAndBoundiiPiS_S_PdS0__param_6
)
{
	.reg .pred 	%p<2>;
	.reg .b32 	%r<6>;
	.reg .b64 	%rd<8>;
	// demoted variable
	.shared .align 8 .u64 _ZZ14branchAndBoundiiPiS_S_PdS0_E6length;
	// demoted variable
	.shared .align 8 .u64 _ZZ14branchAndBoundiiPiS_S_PdS0_E11otherLength;
	// demoted variable
	.shared .align 8 .u64 _ZZ14branchAndBoundiiPiS_S_PdS0_E4done;
	// demoted variable
	.shared .align 8 .u64 _ZZ14branchAndBoundiiPiS_S_PdS0_E9tableList;
	// demoted variable
	.shared .align 8 .u64 _ZZ14branchAndBoundiiPiS_S_PdS0_E14othertableList;
	// demoted variable
	.shared .align 4 .u32 _ZZ14branchAndBoundiiPiS_S_PdS0_E5index;
	// demoted variable
	.shared .align 4 .u32 _ZZ14branchAndBoundiiPiS_S_PdS0_E6stride;
	ld.param.u64 	%rd1, [_Z14branchAndBoundiiPiS_S_PdS0__param_2];
	ld.param.u64 	%rd2, [_Z14branchAndBoundiiPiS_S_PdS0__param_3];
	ld.param.u64 	%rd3, [_Z14branchAndBoundiiPiS_S_PdS0__param_4];
	ld.param.u64 	%rd4, [_Z14branchAndBoundiiPiS_S_PdS0__param_5];
	ld.param.u64 	%rd5, [_Z14branchAndBoundiiPiS_S_PdS0__param_6];
	mov.u32 	%r1, %ctaid.x;
	st.shared.u32 	[_ZZ14branchAndBoundiiPiS_S_PdS0_E5index], %r1;
	mov.u32 	%r2, %nctaid.x;
	st.shared.u32 	[_ZZ14branchAndBoundiiPiS_S_PdS0_E6stride], %r2;
	mov.u32 	%r3, %tid.x;
	setp.ne.s32 	%p1, %r3, 0;
	@%p1 bra 	$L__BB0_2;
	st.shared.u64 	[_ZZ14branchAndBoundiiPiS_S_PdS0_E6length], %rd2;
	st.shared.u64 	[_ZZ14branchAndBoundiiPiS_S_PdS0_E11otherLength], %rd3;
	st.shared.u64 	[_ZZ14branchAndBoundiiPiS_S_PdS0_E4done], %rd1;
	st.shared.u64 	[_ZZ14branchAndBoundiiPiS_S_PdS0_E9tableList], %rd4;
	st.shared.u64 	[_ZZ14branchAndBoundiiPiS_S_PdS0_E14othertableList], %rd5;
	mov.u64 	%rd6, $str;
	cvta.global.u64 	%rd7, %rd6;
	{ // callseq 0, 0
	.param .b64 param0;
	st.param.b64 	[param0], %rd7;
	.param .b64 param1;
	st.param.b64 	[param1], 0;
	.param .b32 retval0;
	call.uni (retval0), 
	vprintf, 
	(
	param0, 
	param1
	);
	ld.param.b32 	%r4, [retval0];
	} // callseq 0
$L__BB0_2:
	ret;

}


// ===== COMPILED SASS (sm_100) =====

	.target	sm_100

	.elftype	@"ET_EXEC"


//--------------------- .note.nv.tkinfo           --------------------------
	.section	.note.nv.tkinfo,"",@"SHT_NOTE"
	.sectionflags	@"SHF_NOTE_NV_TKINFO"
	.tkinfo
        /*0018*/ 	.word	0x00000002
        /*0030*/ 	.string	""
        /*0030*/ 	.string	"ptxas"
        /*0030*/ 	.string	"Cuda compilation tools, release 13.0, V13.0.88"
        /*0030*/ 	.string	"Build cuda_13.0.r13.0/compiler.36424714_0"
        /*0030*/ 	.string	"-arch sm_100 -m 64 "



//--------------------- .note.nv.cuinfo           --------------------------
	.section	.note.nv.cuinfo,"",@"SHT_NOTE"
	.sectionflags	@"SHF_NOTE_NV_CUINFO"
        /*0018*/ 	.short	0x0002
        /*001a*/ 	.short	0x0064
        /*001c*/ 	.short	0x0082
	.zero		2


//--------------------- .nv.info                  --------------------------
	.section	.nv.info,"",@"SHT_CUDA_INFO"
	.align	4


	//----- nvinfo : EIATTR_REGCOUNT
	.align		4
        /*0000*/ 	.byte	0x04, 0x2f
        /*0002*/ 	.short	(.L_11 - .L_10)
	.align		4
.L_10:
        /*0004*/ 	.word	index@(_Z14branchAndBoundiiPiS_S_PdS0_)
        /*0008*/ 	.word	0x00000018


	//----- nvinfo : EIATTR_FRAME_SIZE
	.align		4
.L_11:
        /*000c*/ 	.byte	0x04, 0x11
        /*000e*/ 	.short	(.L_13 - .L_12)
	.align		4
.L_12:
        /*0010*/ 	.word	index@(_Z14branchAndBoundiiPiS_S_PdS0_)
        /*0014*/ 	.word	0x00000000


	//----- nvinfo : EIATTR_MIN_STACK_SIZE
	.align		4
.L_13:
        /*0018*/ 	.byte	0x04, 0x12
        /*001a*/ 	.short	(.L_15 - .L_14)
	.align		4
.L_14:
        /*001c*/ 	.word	index@(_Z14branchAndBoundiiPiS_S_PdS0_)
        /*0020*/ 	.word	0x00000000
.L_15:


//--------------------- .nv.compat                --------------------------
	.section	.nv.compat,"",@"SHT_CUDA_COMPAT_INFO"
	.align	4
        /*0000*/ 	.byte	0x02, 0x09, 0x00, 0x00, 0x02, 0x02, 0x01, 0x00, 0x02, 0x05, 0x05, 0x00, 0x03, 0x07, 0x01, 0x01
        /*0010*/ 	.byte	0x02, 0x03, 0x00, 0x00, 0x02, 0x06, 0x01, 0x00, 0x04, 0x0b, 0x08, 0x00, 0x09, 0x00, 0x00, 0x00
        /*0020*/ 	.byte	0x00, 0x00, 0x00, 0x00


//--------------------- .nv.info._Z14branchAndBoundiiPiS_S_PdS0_ --------------------------
	.section	.nv.info._Z14branchAndBoundiiPiS_S_PdS0_,"",@"SHT_CUDA_INFO"
	.sectionflags	@""
	.align	4


	//----- nvinfo : EIATTR_CUDA_API_VERSION
	.align		4
        /*0000*/ 	.byte	0x04, 0x37
        /*0002*/ 	.short	(.L_17 - .L_16)
.L_16:
        /*0004*/ 	.word	0x00000082


	//----- nvinfo : EIATTR_KPARAM_INFO
	.align		4
.L_17:
        /*0008*/ 	.byte	0x04, 0x17
        /*000a*/ 	.short	(.L_19 - .L_18)
.L_18:
        /*000c*/ 	.word	0x00000000
        /*0010*/ 	.short	0x0006
        /*0012*/ 	.short	0x0028
        /*0014*/ 	.byte	0x00, 0xf5, 0x21, 0x00


	//----- nvinfo : EIATTR_KPARAM_INFO
	.align		4
.L_19:
        /*0018*/ 	.byte	0x04, 0x17
        /*001a*/ 	.short	(.L_21 - .L_20)
.L_20:
        /*001c*/ 	.word	0x00000000
        /*0020*/ 	.short	0x0005
        /*0022*/ 	.short	0x0020
        /*0024*/ 	.byte	0x00, 0xf5, 0x21, 0x00


	//----- nvinfo : EIATTR_KPARAM_INFO
	.align		4
.L_21:
        /*0028*/ 	.byte	0x04, 0x17
        /*002a*/ 	.short	(.L_23 - .L_22)
.L_22:
        /*002c*/ 	.word	0x00000000
        /*0030*/ 	.short	0x0004
        /*0032*/ 	.short	0x0018
        /*0034*/ 	.byte	0x00, 0xf5, 0x21, 0x00


	//----- nvinfo : EIATTR_KPARAM_INFO
	.align		4
.L_23:
        /*0038*/ 	.byte	0x04, 0x17
        /*003a*/ 	.short	(.L_25 - .L_24)
.L_24:
        /*003c*/ 	.word	0x00000000
        /*0040*/ 	.short	0x0003
        /*0042*/ 	.short	0x0010
        /*0044*/ 	.byte	0x00, 0xf5, 0x21, 0x00


	//----- nvinfo : EIATTR_KPARAM_INFO
	.align		4
.L_25:
        /*0048*/ 	.byte	0x04, 0x17
        /*004a*/ 	.short	(.L_27 - .L_26)
.L_26:
        /*004c*/ 	.word	0x00000000
        /*0050*/ 	.short	0x0002
        /*0052*/ 	.short	0x0008
        /*0054*/ 	.byte	0x00, 0xf5, 0x21, 0x00


	//----- nvinfo : EIATTR_KPARAM_INFO
	.align		4
.L_27:
        /*0058*/ 	.byte	0x04, 0x17
        /*005a*/ 	.short	(.L_29 - .L_28)
.L_28:
        /*005c*/ 	.word	0x00000000
        /*0060*/ 	.short	0x0001
        /*0062*/ 	.short	0x0004
        /*0064*/ 	.byte	0x00, 0xf0, 0x11, 0x00


	//----- nvinfo : EIATTR_KPARAM_INFO
	.align		4
.L_29:
        /*0068*/ 	.byte	0x04, 0x17
        /*006a*/ 	.short	(.L_31 - .L_30)
.L_30:
        /*006c*/ 	.word	0x00000000
        /*0070*/ 	.short	0x0000
        /*0072*/ 	.short	0x0000
        /*0074*/ 	.byte	0x00, 0xf0, 0x11, 0x00


	//----- nvinfo : EIATTR_SPARSE_MMA_MASK
	.align		4
.L_31:
        /*0078*/ 	.byte	0x03, 0x50
        /*007a*/ 	.short	0x0000


	//----- nvinfo : EIATTR_MAXREG_COUNT
	.align		4
        /*007c*/ 	.byte	0x03, 0x1b
        /*007e*/ 	.short	0x00ff


	//----- nvinfo : EIATTR_EXTERNS
	.align		4
        /*0080*/ 	.byte	0x04, 0x0f
        /*0082*/ 	.short	(.L_33 - .L_32)


	//   ....[0]....
	.align		4
.L_32:
        /*0084*/ 	.word	index@(vprintf)


	//----- nvinfo : EIATTR_MERCURY_ISA_VERSION
	.align		4
.L_33:
        /*0088*/ 	.byte	0x03, 0x5f
        /*008a*/ 	.short	0x0101


	//----- nvinfo : EIATTR_VRC_CTA_INIT_COUNT
	.align		4
        /*008c*/ 	.byte	0x02, 0x4a
	.zero		1
	.zero		1


	//----- nvinfo : EIATTR_SYSCALL_OFFSETS
	.align		4
        /*0090*/ 	.byte	0x04, 0x46
        /*0092*/ 	.short	(.L_35 - .L_34)


	//   ....[0]....
.L_34:
        /*0094*/ 	.word	0x00000190


	//----- nvinfo : EIATTR_EXIT_INSTR_OFFSETS
	.align		4
.L_35:
        /*0098*/ 	.byte	0x04, 0x1c
        /*009a*/ 	.short	(.L_37 - .L_36)


	//   ....[0]....
.L_36:
        /*009c*/ 	.word	0x00000090


	//   ....[1]....
        /*00a0*/ 	.word	0x000001a0


	//----- nvinfo : EIATTR_CRS_STACK_SIZE
	.align		4
.L_37:
        /*00a4*/ 	.byte	0x04, 0x1e
        /*00a6*/ 	.short	(.L_39 - .L_38)
.L_38:
        /*00a8*/ 	.word	0x00000000


	//----- nvinfo : EIATTR_CBANK_PARAM_SIZE
	.align		4
.L_39:
        /*00ac*/ 	.byte	0x03, 0x19
        /*00ae*/ 	.short	0x0030


	//----- nvinfo : EIATTR_PARAM_CBANK
	.align		4
        /*00b0*/ 	.byte	0x04, 0x0a
        /*00b2*/ 	.short	(.L_41 - .L_40)
	.align		4
.L_40:
        /*00b4*/ 	.word	index@(.nv.constant0._Z14branchAndBoundiiPiS_S_PdS0_)
        /*00b8*/ 	.short	0x0380
        /*00ba*/ 	.short	0x0030


	//----- nvinfo : EIATTR_SW_WAR
	.align		4
.L_41:
        /*00bc*/ 	.byte	0x04, 0x36
        /*00be*/ 	.short	(.L_43 - .L_42)
.L_42:
        /*00c0*/ 	.word	0x00000008
.L_43:


//--------------------- .nv.callgraph             --------------------------
	.section	.nv.callgraph,"",@"SHT_CUDA_CALLGRAPH"
	.align	4
	.sectionentsize	8
	.align		4
        /*0000*/ 	.word	0x00000000
	.align		4
        /*0004*/ 	.word	0xffffffff
	.align		4
        /*0008*/ 	.word	index@(_Z14branchAndBoundiiPiS_S_PdS0_)
	.align		4
        /*000c*/ 	.word	index@(vprintf)
	.align		4
        /*0010*/ 	.word	0x00000000
	.align		4
        /*0014*/ 	.word	0xfffffffe
	.align		4
        /*0018*/ 	.word	0x00000000
	.align		4
        /*001c*/ 	.word	0xfffffffd
	.align		4
        /*0020*/ 	.word	0x00000000
	.align		4
        /*0024*/ 	.word	0xfffffffc


//--------------------- .nv.constant4             --------------------------
	.section	.nv.constant4,"a",@progbits
	.align	8
	.align		8
.nv.constant4:
        /*0000*/ 	.dword	vprintf
	.align		8
        /*0008*/ 	.dword	precalc_xorwow_matrix
	.align		8
        /*0010*/ 	.dword	precalc_xorwow_offset_matrix
	.align		8
        /*0018*/ 	.dword	mrg32k3aM1
	.align		8
        /*0020*/ 	.dword	mrg32k3aM2
	.align		8
        /*0028*/ 	.dword	mrg32k3aM1SubSeq
	.align		8
        /*0030*/ 	.dword	mrg32k3aM2SubSeq
	.align		8
        /*0038*/ 	.dword	mrg32k3aM1Seq
	.align		8
        /*0040*/ 	.dword	mrg32k3aM2Seq
	.align		8
        /*0048*/ 	.dword	$str


//--------------------- .nv.constant3             --------------------------
	.section	.nv.constant3,"a",@progbits
	.align	8
.nv.constant3:
	.type		__cr_lgamma_table,@object
	.size		__cr_lgamma_table,(.L_8 - __cr_lgamma_table)
__cr_lgamma_table:
        /*0000*/ 	.byte	0x00, 0x00, 0x00, 0x00, 0x00, 0x00, 0x00, 0x00, 0x00, 0x00, 0x00, 0x00, 0x00, 0x00, 0x00, 0x00
        /*0010*/ 	.byte	0xef, 0x39, 0xfa, 0xfe, 0x42, 0x2e, 0xe6, 0x3f, 0x02, 0x20, 0x2a, 0xfa, 0x0b, 0xab, 0xfc, 0x3f
        /*0020*/ 	.byte	0xf9, 0x2c, 0x92, 0x7c, 0xa7, 0x6c, 0x09, 0x40, 0xc9, 0x79, 0x44, 0x3c, 0x64, 0x26, 0x13, 0x40
        /*0030*/ 	.byte	0xca, 0x01, 0xcf, 0x3a, 0x27, 0x51, 0x1a, 0x40, 0x30, 0xcc, 0x2d, 0xf3, 0xe1, 0x0c, 0x21, 0x40
        /*0040*/ 	.byte	0x0d, 0xb7, 0xfc, 0x82, 0x8e, 0x35, 0x25, 0x40
.L_8:


//--------------------- .text._Z14branchAndBoundiiPiS_S_PdS0_ --------------------------
	.section	.text._Z14branchAndBoundiiPiS_S_PdS0_,"ax",@progbits
	.align	128
        .global         _Z14branchAndBoundiiPiS_S_PdS0_
        .type           _Z14branchAndBoundiiPiS_S_PdS0_,@function
        .size           _Z14branchAndBoundiiPiS_S_PdS0_,(.L_x_2 - _Z14branchAndBoundiiPiS_S_PdS0_)
        .other          _Z14branchAndBoundiiPiS_S_PdS0_,@"STO_CUDA_ENTRY STV_DEFAULT"
_Z14branchAndBoundiiPiS_S_PdS0_:
.text._Z14branchAndBoundiiPiS_S_PdS0_:
[----:B------:R-:W0:Y:S01]  /*0000*/  LDC R1, c[0x0][0x37c] ;  /* 0x0000df00ff017b82 */ /* 0x000e220000000800 */
[----:B------:R-:W1:Y:S07]  /*0010*/  S2R R0, SR_TID.X ;  /* 0x0000000000007919 */ /* 0x000e6e0000002100 */
[----:B------:R-:W2:Y:S01]  /*0020*/  S2UR UR5, SR_CgaCtaId ;  /* 0x00000000000579c3 */ /* 0x000ea20000008800 */
[----:B------:R-:W-:Y:S01]  /*0030*/  UMOV UR4, 0x400 ;  /* 0x0000040000047882 */ /* 0x000fe20000000000 */
[----:B------:R-:W3:Y:S06]  /*0040*/  S2R R2, SR_CTAID.X ;  /* 0x0000000000027919 */ /* 0x000eec0000002500 */
[----:B------:R-:W3:Y:S01]  /*0050*/  LDC R3, c[0x0][0x370] ;  /* 0x0000dc00ff037b82 */ /* 0x000ee20000000800 */
[----:B--2---:R-:W-:Y:S01]  /*0060*/  ULEA UR4, UR5, UR4, 0x18 ;  /* 0x0000000405047291 */ /* 0x004fe2000f8ec0ff */
[----:B-1----:R-:W-:-:S08]  /*0070*/  ISETP.NE.AND P0, PT, R0, RZ, PT ;  /* 0x000000ff0000720c */ /* 0x002fd00003f05270 */
[----:B---3--:R1:W-:Y:S05]  /*0080*/  STS.64 [UR4+0x28], R2 ;  /* 0x00002802ff007988 */ /* 0x0083ea0008000a04 */
[----:B0-----:R-:W-:Y:S05]  /*0090*/  @P0 EXIT ;  /* 0x000000000000094d */ /* 0x001fea0003800000 */
[----:B------:R-:W0:Y:S01]  /*00a0*/  LDC.64 R8, c[0x0][0x390] ;  /* 0x0000e400ff087b82 */ /* 0x000e220000000a00 */
[----:B------:R-:W-:Y:S01]  /*00b0*/  MOV R0, 0x0 ;  /* 0x0000000000007802 */ /* 0x000fe20000000f00 */
[----:B------:R-:W2:Y:S01]  /*00c0*/  LDCU.64 UR6, c[0x4][0x48] ;  /* 0x01000900ff0677ac */ /* 0x000ea20008000a00 */
[----:B------:R-:W-:-:S05]  /*00d0*/  CS2R R6, SRZ ;  /* 0x0000000000067805 */ /* 0x000fca000001ff00 */
[----:B------:R-:W0:Y:S08]  /*00e0*/  LDC.64 R10, c[0x0][0x398] ;  /* 0x0000e600ff0a7b82 */ /* 0x000e300000000a00 */
[----:B------:R-:W3:Y:S01]  /*00f0*/  LDC.64 R12, c[0x0][0x388] ;  /* 0x0000e200ff0c7b82 */ /* 0x000ee20000000a00 */
[----:B--2---:R-:W-:Y:S02]  /*0100*/  IMAD.U32 R4, RZ, RZ, UR6 ;  /* 0x00000006ff047e24 */ /* 0x004fe4000f8e00ff */
[----:B------:R-:W-:-:S05]  /*0110*/  IMAD.U32 R5, RZ, RZ, UR7 ;  /* 0x00000007ff057e24 */ /* 0x000fca000f8e00ff */
[----:B------:R-:W3:Y:S08]  /*0120*/  LDC.64 R14, c[0x0][0x3a0] ;  /* 0x0000e800ff0e7b82 */ /* 0x000ef00000000a00 */
[----:B------:R-:W2:Y:S01]  /*0130*/  LDC.64 R16, c[0x0][0x3a8] ;  /* 0x0000ea00ff107b82 */ /* 0x000ea20000000a00 */
[----:B0-----:R0:W-:Y:S07]  /*0140*/  STS.128 [UR4], R8 ;  /* 0x00000008ff007988 */ /* 0x0011ee0008000c04 */
[----:B-1----:R0:W1:Y:S01]  /*0150*/  LDC.64 R2, c[0x4][R0] ;  /* 0x0100000000027b82 */ /* 0x0020620000000a00 */
[----:B---3--:R0:W-:Y:S04]  /*0160*/  STS.128 [UR4+0x10], R12 ;  /* 0x0000100cff007988 */ /* 0x0081e80008000c04 */
[----:B--2---:R0:W-:Y:S02]  /*0170*/  STS.64 [UR4+0x20], R16 ;  /* 0x00002010ff007988 */ /* 0x0041e40008000a04 */
[----:B------:R-:W-:-:S07]  /*0180*/  LEPC R20, `(.L_x_0) ;  /* 0x000000001014794e */ /* 0x000fce0000000000 */
[----:B01----:R-:W-:Y:S05]  /*0190*/  CALL.ABS.NOINC R2 ;  /* 0x0000000002007343 */ /* 0x003fea0003c00000 */
.L_x_0:
[----:B------:R-:W-:Y:S05]  /*01a0*/  EXIT ;  /* 0x000000000000794d */ /* 0x000fea0003800000 */
.L_x_1:
[----:B------:R-:W-:-:S00]  /*01b0*/  BRA `(.L_x_1) ;  /* 0xfffffffc00fc7947 */ /* 0x000fc0000383ffff */
[----:B------:R-:W-:-:S00]  /*01c0*/  NOP ;  /* 0x0000000000007918 */ /* 0x000fc00000000000 */
        /* <DEDUP_REMOVED lines=11> */
.L_x_2:


//--------------------- .nv.global.init           --------------------------
	.section	.nv.global.init,"aw",@progbits
	.align	4
.nv.global.init:
	.type		mrg32k3aM1SubSeq,@object
	.size		mrg32k3aM1SubSeq,(mrg32k3aM2SubSeq - mrg32k3aM1SubSeq)
mrg32k3aM1SubSeq:
        /*0000*/ 	.byte	0x0b, 0xcc, 0xee, 0x04, 0x73, 0x29, 0x8b, 0x6f, 0xf6, 0x53, 0x03, 0xf6, 0x23, 0xf6, 0xea, 0xda
        /* <DEDUP_REMOVED lines=125> */
	.type		mrg32k3aM2SubSeq,@object
	.size		mrg32k3aM2SubSeq,(mrg32k3aM1 - mrg32k3aM2SubSeq)
mrg32k3aM2SubSeq:
        /* <DEDUP_REMOVED lines=126> */
	.type		mrg32k3aM1,@object
	.size		mrg32k3aM1,(mrg32k3aM1Seq - mrg32k3aM1)
mrg32k3aM1:
        /* <DEDUP_REMOVED lines=144> */
	.type		mrg32k3aM1Seq,@object
	.size		mrg32k3aM1Seq,(mrg32k3aM2 - mrg32k3aM1Seq)
mrg32k3aM1Seq:
        /* <DEDUP_REMOVED lines=144> */
	.type		mrg32k3aM2,@object
	.size		mrg32k3aM2,(mrg32k3aM2Seq - mrg32k3aM2)
mrg32k3aM2:
        /* <DEDUP_REMOVED lines=144> */
	.type		mrg32k3aM2Seq,@object
	.size		mrg32k3aM2Seq,(precalc_xorwow_matrix - mrg32k3aM2Seq)
mrg32k3aM2Seq:
        /* <DEDUP_REMOVED lines=144> */
	.type		precalc_xorwow_matrix,@object
	.size		precalc_xorwow_matrix,(precalc_xorwow_offset_matrix - precalc_xorwow_matrix)
precalc_xorwow_matrix:
        /* <DEDUP_REMOVED lines=6400> */
	.type		precalc_xorwow_offset_matrix,@object
	.size		precalc_xorwow_offset_matrix,($str - precalc_xorwow_offset_matrix)
precalc_xorwow_offset_matrix:
        /* <DEDUP_REMOVED lines=6400> */
	.type		$str,@object
	.size		$str,(.L_9 - $str)
$str:
        /*353c0*/ 	.byte	0x54, 0x68, 0x72, 0x65, 0x61, 0x64, 0x20, 0x30, 0x20, 0x64, 0x6f, 0x6e, 0x65, 0x20, 0x63, 0x6f
        /*353d0*/ 	.byte	0x70, 0x79, 0x69, 0x6e, 0x67, 0x2e, 0x0a, 0x00
.L_9:


//--------------------- .nv.shared._Z14branchAndBoundiiPiS_S_PdS0_ --------------------------
	.section	.nv.shared._Z14branchAndBoundiiPiS_S_PdS0_,"aw",@nobits
	.sectionflags	@""
	.align	8
.nv.shared._Z14branchAndBoundiiPiS_S_PdS0_:
	.zero		1072


//--------------------- .nv.shared.reserved.0     --------------------------
	.section	.nv.shared.reserved.0,"aw",@nobits
	.weak		__nv_reservedSMEM_offset_0_alias
	.size		__nv_reservedSMEM_offset_0_alias, 0, 64
	.other		__nv_reservedSMEM_offset_0_alias,@"STO_CUDA_RESERVED_SHARED STV_DEFAULT"
__nv_reservedSMEM_offset_0_alias:
	.zero		0
	.zero		64


//--------------------- .nv.constant0._Z14branchAndBoundiiPiS_S_PdS0_ --------------------------
	.section	.nv.constant0._Z14branchAndBoundiiPiS_S_PdS0_,"a",@progbits
	.sectionflags	@""
	.align	4
.nv.constant0._Z14branchAndBoundiiPiS_S_PdS0_:
	.zero		944


//--------------------- SYMBOLS --------------------------

	.type		.nv.reservedSmem.offset0,@object
	.size		.nv.reservedSmem.offset0,0x4
	.type		.nv.reservedSmem.cap,@object
	.size		.nv.reservedSmem.cap,0x4
	.type		vprintf,@function
